//
// Generated by NVIDIA NVVM Compiler
//
// Compiler Build ID: CL-36424714
// Cuda compilation tools, release 13.0, V13.0.88
// Based on NVVM 20.0.0
//

.version 9.0
.target sm_100
.address_size 64

	// .globl	_Z12simpleKernelv
.extern .func  (.param .b32 func_retval0) vprintf
(
	.param .b64 vprintf_param_0,
	.param .b64 vprintf_param_1
)
;
.global .align 1 .b8 $str[8] = {37, 100, 33, 61, 37, 100, 10};

.visible .entry _Z12simpleKernelv()
{
	.local .align 8 .b8 	__local_depot0[8];
	.reg .b64 	%SP;
	.reg .b64 	%SPL;
	.reg .pred 	%p<5>;
	.reg .b32 	%r<45>;
	.reg .b64 	%rd<5>;

	mov.u64 	%SPL, __local_depot0;
	cvta.local.u64 	%SP, %SPL;
	mov.u32 	%r24, %tid.x;
	add.s32 	%r1, %r24, 1;
	and.b32  	%r2, %r1, 3;
	setp.lt.u32 	%p1, %r24, 3;
	mov.b32 	%r42, 1;
	mov.u32 	%r44, %r42;
	@%p1 bra 	$L__BB0_4;
	and.b32  	%r27, %r1, 2044;
	neg.s32 	%r35, %r27;
	mov.b32 	%r44, 1;
	mov.b32 	%r36, 2;
$L__BB0_2:
	add.s32 	%r28, %r36, -1;
	mul.lo.s32 	%r29, %r28, %r44;
	add.s32 	%r30, %r36, 2;
	mul.lo.s32 	%r31, %r36, %r29;
	mad.lo.s32 	%r32, %r31, %r36, %r31;
	mul.lo.s32 	%r44, %r30, %r32;
	add.s32 	%r36, %r36, 4;
	add.s32 	%r35, %r35, 4;
	setp.ne.s32 	%p2, %r35, 0;
	@%p2 bra 	$L__BB0_2;
	add.s32 	%r42, %r36, -1;
$L__BB0_4:
	setp.eq.s32 	%p3, %r2, 0;
	@%p3 bra 	$L__BB0_7;
	neg.s32 	%r41, %r2;
$L__BB0_6:
	.pragma "nounroll";
	mul.lo.s32 	%r44, %r42, %r44;
	add.s32 	%r42, %r42, 1;
	add.s32 	%r41, %r41, 1;
	setp.ne.s32 	%p4, %r41, 0;
	@%p4 bra 	$L__BB0_6;
$L__BB0_7:
	add.u64 	%rd1, %SP, 0;
	add.u64 	%rd2, %SPL, 0;
	st.local.v2.u32 	[%rd2], {%r1, %r44};
	mov.u64 	%rd3, $str;
	cvta.global.u64 	%rd4, %rd3;
	{ // callseq 0, 0
	.param .b64 param0;
	st.param.b64 	[param0], %rd4;
	.param .b64 param1;
	st.param.b64 	[param1], %rd1;
	.param .b32 retval0;
	call.uni (retval0), 
	vprintf, 
	(
	param0, 
	param1
	);
	ld.param.b32 	%r33, [retval0];
	} // callseq 0
	ret;

}


// ===== COMPILED SASS (sm_100) =====

	.target	sm_100

	.elftype	@"ET_EXEC"


//--------------------- .note.nv.tkinfo           --------------------------
	.section	.note.nv.tkinfo,"",@"SHT_NOTE"
	.sectionflags	@"SHF_NOTE_NV_TKINFO"
	.tkinfo
        /*0018*/ 	.word	0x00000002
        /*0030*/ 	.string	""
        /*0030*/ 	.string	"ptxas"
        /*0030*/ 	.string	"Cuda compilation tools, release 13.0, V13.0.88"
        /*0030*/ 	.string	"Build cuda_13.0.r13.0/compiler.36424714_0"
        /*0030*/ 	.string	"-arch sm_100 -m 64 "



//--------------------- .note.nv.cuinfo           --------------------------
	.section	.note.nv.cuinfo,"",@"SHT_NOTE"
	.sectionflags	@"SHF_NOTE_NV_CUINFO"
        /*0018*/ 	.short	0x0002
        /*001a*/ 	.short	0x0064
        /*001c*/ 	.short	0x0082
	.zero		2


//--------------------- .nv.info                  --------------------------
	.section	.nv.info,"",@"SHT_CUDA_INFO"
	.align	4


	//----- nvinfo : EIATTR_REGCOUNT
	.align		4
        /*0000*/ 	.byte	0x04, 0x2f
        /*0002*/ 	.short	(.L_2 - .L_1)
	.align		4
.L_1:
        /*0004*/ 	.word	index@(_Z12simpleKernelv)
        /*0008*/ 	.word	0x00000018


	//----- nvinfo : EIATTR_FRAME_SIZE
	.align		4
.L_2:
        /*000c*/ 	.byte	0x04, 0x11
        /*000e*/ 	.short	(.L_4 - .L_3)
	.align		4
.L_3:
        /*0010*/ 	.word	index@(_Z12simpleKernelv)
        /*0014*/ 	.word	0x00000008


	//----- nvinfo : EIATTR_MIN_STACK_SIZE
	.align		4
.L_4:
        /*0018*/ 	.byte	0x04, 0x12
        /*001a*/ 	.short	(.L_6 - .L_5)
	.align		4
.L_5:
        /*001c*/ 	.word	index@(_Z12simpleKernelv)
        /*0020*/ 	.word	0x00000008
.L_6:


//--------------------- .nv.compat                --------------------------
	.section	.nv.compat,"",@"SHT_CUDA_COMPAT_INFO"
	.align	4
        /*0000*/ 	.byte	0x02, 0x09, 0x00, 0x00, 0x02, 0x02, 0x01, 0x00, 0x02, 0x05, 0x05, 0x00, 0x03, 0x07, 0x01, 0x01
        /*0010*/ 	.byte	0x02, 0x03, 0x00, 0x00, 0x02, 0x06, 0x01, 0x00, 0x04, 0x0b, 0x08, 0x00, 0x09, 0x00, 0x00, 0x00
        /*0020*/ 	.byte	0x00, 0x00, 0x00, 0x00


//--------------------- .nv.info._Z12simpleKernelv --------------------------
	.section	.nv.info._Z12simpleKernelv,"",@"SHT_CUDA_INFO"
	.sectionflags	@""
	.align	4


	//----- nvinfo : EIATTR_CUDA_API_VERSION
	.align		4
        /*0000*/ 	.byte	0x04, 0x37
        /*0002*/ 	.short	(.L_8 - .L_7)
.L_7:
        /*0004*/ 	.word	0x00000082


	//----- nvinfo : EIATTR_SPARSE_MMA_MASK
	.align		4
.L_8:
        /*0008*/ 	.byte	0x03, 0x50
        /*000a*/ 	.short	0x0000


	//----- nvinfo : EIATTR_MAXREG_COUNT
	.align		4
        /*000c*/ 	.byte	0x03, 0x1b
        /*000e*/ 	.short	0x00ff


	//----- nvinfo : EIATTR_EXTERNS
	.align		4
        /*0010*/ 	.byte	0x04, 0x0f
        /*0012*/ 	.short	(.L_10 - .L_9)


	//   ....[0]....
	.align		4
.L_9:
        /*0014*/ 	.word	index@(vprintf)


	//----- nvinfo : EIATTR_MERCURY_ISA_VERSION
	.align		4
.L_10:
        /*0018*/ 	.byte	0x03, 0x5f
        /*001a*/ 	.short	0x0101


	//----- nvinfo : EIATTR_VRC_CTA_INIT_COUNT
	.align		4
        /*001c*/ 	.byte	0x02, 0x4a
	.zero		1
	.zero		1


	//----- nvinfo : EIATTR_SYSCALL_OFFSETS
	.align		4
        /*0020*/ 	.byte	0x04, 0x46
        /*0022*/ 	.short	(.L_12 - .L_11)


	//   ....[0]....
.L_11:
        /*0024*/ 	.word	0x00000700


	//----- nvinfo : EIATTR_EXIT_INSTR_OFFSETS
	.align		4
.L_12:
        /*0028*/ 	.byte	0x04, 0x1c
        /*002a*/ 	.short	(.L_14 - .L_13)


	//   ....[0]....
.L_13:
        /*002c*/ 	.word	0x00000710


	//----- nvinfo : EIATTR_CRS_STACK_SIZE
	.align		4
.L_14:
        /*0030*/ 	.byte	0x04, 0x1e
        /*0032*/ 	.short	(.L_16 - .L_15)
.L_15:
        /*0034*/ 	.word	0x00000000


	//----- nvinfo : EIATTR_SW_WAR
	.align		4
.L_16:
        /*0038*/ 	.byte	0x04, 0x36
        /*003a*/ 	.short	(.L_18 - .L_17)
.L_17:
        /*003c*/ 	.word	0x00000008
.L_18:


//--------------------- .nv.callgraph             --------------------------
	.section	.nv.callgraph,"",@"SHT_CUDA_CALLGRAPH"
	.align	4
	.sectionentsize	8
	.align		4
        /*0000*/ 	.word	0x00000000
	.align		4
        /*0004*/ 	.word	0xffffffff
	.align		4
        /*0008*/ 	.word	index@(_Z12simpleKernelv)
	.align		4
        /*000c*/ 	.word	index@(vprintf)
	.align		4
        /*0010*/ 	.word	0x00000000
	.align		4
        /*0014*/ 	.word	0xfffffffe
	.align		4
        /*0018*/ 	.word	0x00000000
	.align		4
        /*001c*/ 	.word	0xfffffffd
	.align		4
        /*0020*/ 	.word	0x00000000
	.align		4
        /*0024*/ 	.word	0xfffffffc


//--------------------- .nv.constant4             --------------------------
	.section	.nv.constant4,"a",@progbits
	.align	8
	.align		8
.nv.constant4:
        /*0000*/ 	.dword	vprintf
	.align		8
        /*0008*/ 	.dword	$str


//--------------------- .text._Z12simpleKernelv   --------------------------
	.section	.text._Z12simpleKernelv,"ax",@progbits
	.align	128
        .global         _Z12simpleKernelv
        .type           _Z12simpleKernelv,@function
        .size           _Z12simpleKernelv,(.L_x_15 - _Z12simpleKernelv)
        .other          _Z12simpleKernelv,@"STO_CUDA_ENTRY STV_DEFAULT"
_Z12simpleKernelv:
.text._Z12simpleKernelv:
[----:B------:R-:W0:Y:S01]  /*0000*/  LDC R1, c[0x0][0x37c] ;  /* 0x0000df00ff017b82 */ /* 0x000e220000000800 */
[----:B------:R-:W1:Y:S01]  /*0010*/  S2R R2, SR_TID.X ;  /* 0x0000000000027919 */ /* 0x000e620000002100 */
[----:B------:R-:W2:Y:S01]  /*0020*/  LDCU UR4, c[0x0][0x2f8] ;  /* 0x00005f00ff0477ac */ /* 0x000ea20008000800 */
[----:B0-----:R-:W-:Y:S01]  /*0030*/  IADD3 R1, PT, PT, R1, -0x8, RZ ;  /* 0xfffffff801017810 */ /* 0x001fe20007ffe0ff */
[----:B------:R-:W-:Y:S01]  /*0040*/  BSSY.RECONVERGENT B1, `(.L_x_0) ;  /* 0x000005a000017945 */ /* 0x000fe20003800200 */
[----:B------:R-:W-:Y:S01]  /*0050*/  HFMA2 R8, -RZ, RZ, 0, 5.9604644775390625e-08 ;  /* 0x00000001ff087431 */ /* 0x000fe200000001ff */
[----:B------:R-:W0:Y:S01]  /*0060*/  LDCU UR5, c[0x0][0x2fc] ;  /* 0x00005f80ff0577ac */ /* 0x000e220008000800 */
[----:B------:R-:W-:Y:S01]  /*0070*/  IMAD.MOV.U32 R3, RZ, RZ, 0x1 ;  /* 0x00000001ff037424 */ /* 0x000fe200078e00ff */
[----:B--2---:R-:W-:-:S04]  /*0080*/  IADD3 R6, P1, PT, R1, UR4, RZ ;  /* 0x0000000401067c10 */ /* 0x004fc8000ff3e0ff */
[----:B0-----:R-:W-:Y:S02]  /*0090*/  IADD3.X R7, PT, PT, RZ, UR5, RZ, P1, !PT ;  /* 0x00000005ff077c10 */ /* 0x001fe40008ffe4ff */
[C---:B-1----:R-:W-:Y:S01]  /*00a0*/  ISETP.GE.U32.AND P0, PT, R2.reuse, 0x3, PT ;  /* 0x000000030200780c */ /* 0x042fe20003f06070 */
[----:B------:R-:W-:-:S05]  /*00b0*/  VIADD R2, R2, 0x1 ;  /* 0x0000000102027836 */ /* 0x000fca0000000000 */
[----:B------:R-:W-:-:S07]  /*00c0*/  LOP3.LUT R4, R2, 0x3, RZ, 0xc0, !PT ;  /* 0x0000000302047812 */ /* 0x000fce00078ec0ff */
[----:B------:R-:W-:Y:S05]  /*00d0*/  @!P0 BRA `(.L_x_1) ;  /* 0x0000000400408947 */ /* 0x000fea0003800000 */
[----:B------:R-:W-:Y:S01]  /*00e0*/  LOP3.LUT R0, R2, 0x7fc, RZ, 0xc0, !PT ;  /* 0x000007fc02007812 */ /* 0x000fe200078ec0ff */
[----:B------:R-:W-:Y:S01]  /*00f0*/  BSSY.RECONVERGENT B0, `(.L_x_2) ;  /* 0x000004d000007945 */ /* 0x000fe20003800200 */
[----:B------:R-:W-:Y:S01]  /*0100*/  MOV R5, 0x2 ;  /* 0x0000000200057802 */ /* 0x000fe20000000f00 */
[----:B------:R-:W-:Y:S02]  /*0110*/  IMAD.MOV.U32 R3, RZ, RZ, 0x1 ;  /* 0x00000001ff037424 */ /* 0x000fe400078e00ff */
[----:B------:R-:W-:-:S05]  /*0120*/  IMAD.MOV R0, RZ, RZ, -R0 ;  /* 0x000000ffff007224 */ /* 0x000fca00078e0a00 */
[----:B------:R-:W-:-:S13]  /*0130*/  ISETP.GE.AND P0, PT, R0, RZ, PT ;  /* 0x000000ff0000720c */ /* 0x000fda0003f06270 */
[----:B------:R-:W-:Y:S05]  /*0140*/  @P0 BRA `(.L_x_3) ;  /* 0x0000000000f40947 */ /* 0x000fea0003800000 */
[----:B------:R-:W-:Y:S01]  /*0150*/  IADD3 R8, PT, PT, -R0, RZ, RZ ;  /* 0x000000ff00087210 */ /* 0x000fe20007ffe1ff */
[----:B------:R-:W-:Y:S01]  /*0160*/  BSSY.RECONVERGENT B2, `(.L_x_4) ;  /* 0x0000024000027945 */ /* 0x000fe20003800200 */
[----:B------:R-:W-:Y:S02]  /*0170*/  PLOP3.LUT P0, PT, PT, PT, PT, 0x80, 0x8 ;  /* 0x000000000008781c */ /* 0x000fe40003f0f070 */
[----:B------:R-:W-:-:S13]  /*0180*/  ISETP.GT.AND P1, PT, R8, 0xc, PT ;  /* 0x0000000c0800780c */ /* 0x000fda0003f24270 */
[----:B------:R-:W-:Y:S05]  /*0190*/  @!P1 BRA `(.L_x_5) ;  /* 0x0000000000809947 */ /* 0x000fea0003800000 */
[----:B------:R-:W-:-:S13]  /*01a0*/  PLOP3.LUT P0, PT, PT, PT, PT, 0x8, 0x80 ;  /* 0x000000000080781c */ /* 0x000fda0003f0e170 */
.L_x_6:
[C---:B------:R-:W-:Y:S01]  /*01b0*/  IADD3 R8, PT, PT, R5.reuse, -0x1, RZ ;  /* 0xffffffff05087810 */ /* 0x040fe20007ffe0ff */
[----:B------:R-:W-:Y:S01]  /*01c0*/  VIADD R0, R0, 0x10 ;  /* 0x0000001000007836 */ /* 0x000fe20000000000 */
[----:B------:R-:W-:-:S03]  /*01d0*/  IADD3 R10, PT, PT, R5, 0x3, RZ ;  /* 0x00000003050a7810 */ /* 0x000fc60007ffe0ff */
[----:B------:R-:W-:Y:S01]  /*01e0*/  IMAD R8, R8, R3, RZ ;  /* 0x0000000308087224 */ /* 0x000fe200078e02ff */
[----:B------:R-:W-:Y:S01]  /*01f0*/  ISETP.GE.AND P1, PT, R0, -0xc, PT ;  /* 0xfffffff40000780c */ /* 0x000fe20003f26270 */
[----:B------:R-:W-:Y:S02]  /*0200*/  VIADD R3, R5, 0x2 ;  /* 0x0000000205037836 */ /* 0x000fe40000000000 */
[----:B------:R-:W-:-:S04]  /*0210*/  IMAD R8, R8, R5, RZ ;  /* 0x0000000508087224 */ /* 0x000fc800078e02ff */
[----:B------:R-:W-:-:S04]  /*0220*/  IMAD R8, R8, R5, R8 ;  /* 0x0000000508087224 */ /* 0x000fc800078e0208 */
[----:B------:R-:W-:Y:S01]  /*0230*/  IMAD R3, R3, R8, RZ ;  /* 0x0000000803037224 */ /* 0x000fe200078e02ff */
[----:B------:R-:W-:-:S03]  /*0240*/  IADD3 R8, PT, PT, R5, 0x4, RZ ;  /* 0x0000000405087810 */ /* 0x000fc60007ffe0ff */
[----:B------:R-:W-:Y:S01]  /*0250*/  IMAD R3, R3, R10, RZ ;  /* 0x0000000a03037224 */ /* 0x000fe200078e02ff */
[----:B------:R-:W-:-:S03]  /*0260*/  IADD3 R10, PT, PT, R5, 0x7, RZ ;  /* 0x00000007050a7810 */ /* 0x000fc60007ffe0ff */
[C---:B------:R-:W-:Y:S02]  /*0270*/  IMAD R9, R8.reuse, R3, RZ ;  /* 0x0000000308097224 */ /* 0x040fe400078e02ff */
[----:B------:R-:W-:Y:S02]  /*0280*/  VIADD R3, R5, 0x6 ;  /* 0x0000000605037836 */ /* 0x000fe40000000000 */
        /* <DEDUP_REMOVED lines=10> */
[----:B------:R-:W-:-:S04]  /*0330*/  IMAD R3, R3, R10, RZ ;  /* 0x0000000a03037224 */ /* 0x000fc800078e02ff */
[C---:B------:R-:W-:Y:S01]  /*0340*/  IMAD R9, R8.reuse, R3, RZ ;  /* 0x0000000308097224 */ /* 0x040fe200078e02ff */
[C---:B------:R-:W-:Y:S02]  /*0350*/  IADD3 R3, PT, PT, R5.reuse, 0xe, RZ ;  /* 0x0000000e05037810 */ /* 0x040fe40007ffe0ff */
[----:B------:R-:W-:Y:S01]  /*0360*/  IADD3 R5, PT, PT, R5, 0x10, RZ ;  /* 0x0000001005057810 */ /* 0x000fe20007ffe0ff */
[----:B------:R-:W-:-:S04]  /*0370*/  IMAD R8, R8, R9, R9 ;  /* 0x0000000908087224 */ /* 0x000fc800078e0209 */
[----:B------:R-:W-:Y:S01]  /*0380*/  IMAD R3, R3, R8, RZ ;  /* 0x0000000803037224 */ /* 0x000fe200078e02ff */
[----:B------:R-:W-:Y:S06]  /*0390*/  @!P1 BRA `(.L_x_6) ;  /* 0xfffffffc00849947 */ /* 0x000fec000383ffff */
.L_x_5:
[----:B------:R-:W-:Y:S05]  /*03a0*/  BSYNC.RECONVERGENT B2 ;  /* 0x0000000000027941 */ /* 0x000fea0003800200 */
.L_x_4:
[----:B------:R-:W-:Y:S01]  /*03b0*/  IMAD.MOV R8, RZ, RZ, -R0 ;  /* 0x000000ffff087224 */ /* 0x000fe200078e0a00 */
[----:B------:R-:W-:Y:S04]  /*03c0*/  BSSY.RECONVERGENT B2, `(.L_x_7) ;  /* 0x0000013000027945 */ /* 0x000fe80003800200 */
[----:B------:R-:W-:-:S13]  /*03d0*/  ISETP.GT.AND P1, PT, R8, 0x4, PT ;  /* 0x000000040800780c */ /* 0x000fda0003f24270 */
[----:B------:R-:W-:Y:S05]  /*03e0*/  @!P1 BRA `(.L_x_8) ;  /* 0x0000000000409947 */ /* 0x000fea0003800000 */
[C---:B------:R-:W-:Y:S01]  /*03f0*/  IADD3 R8, PT, PT, R5.reuse, -0x1, RZ ;  /* 0xffffffff05087810 */ /* 0x040fe20007ffe0ff */
[----:B------:R-:W-:Y:S01]  /*0400*/  VIADD R10, R5, 0x3 ;  /* 0x00000003050a7836 */ /* 0x000fe20000000000 */
[----:B------:R-:W-:Y:S01]  /*0410*/  PLOP3.LUT P0, PT, PT, PT, PT, 0x8, 0x80 ;  /* 0x000000000080781c */ /* 0x000fe20003f0e170 */
[----:B------:R-:W-:Y:S02]  /*0420*/  VIADD R0, R0, 0x8 ;  /* 0x0000000800007836 */ /* 0x000fe40000000000 */
[----:B------:R-:W-:Y:S01]  /*0430*/  IMAD R8, R3, R8, RZ ;  /* 0x0000000803087224 */ /* 0x000fe200078e02ff */
[----:B------:R-:W-:-:S03]  /*0440*/  IADD3 R3, PT, PT, R5, 0x2, RZ ;  /* 0x0000000205037810 */ /* 0x000fc60007ffe0ff */
[----:B------:R-:W-:-:S04]  /*0450*/  IMAD R8, R5, R8, RZ ;  /* 0x0000000805087224 */ /* 0x000fc800078e02ff */
        /* <DEDUP_REMOVED lines=8> */
[----:B------:R-:W-:-:S07]  /*04e0*/  IMAD R3, R3, R8, RZ ;  /* 0x0000000803037224 */ /* 0x000fce00078e02ff */
.L_x_8:
[----:B------:R-:W-:Y:S05]  /*04f0*/  BSYNC.RECONVERGENT B2 ;  /* 0x0000000000027941 */ /* 0x000fea0003800200 */
.L_x_7:
[----:B------:R-:W-:-:S13]  /*0500*/  ISETP.NE.OR P0, PT, R0, RZ, P0 ;  /* 0x000000ff0000720c */ /* 0x000fda0000705670 */
[----:B------:R-:W-:Y:S05]  /*0510*/  @!P0 BRA `(.L_x_9) ;  /* 0x0000000000288947 */ /* 0x000fea0003800000 */
.L_x_3:
[----:B------:R-:W-:Y:S01]  /*0520*/  VIADD R0, R0, 0x4 ;  /* 0x0000000400007836 */ /* 0x000fe20000000000 */
[----:B------:R-:W-:-:S04]  /*0530*/  IADD3 R8, PT, PT, R5, -0x1, RZ ;  /* 0xffffffff05087810 */ /* 0x000fc80007ffe0ff */
[----:B------:R-:W-:Y:S01]  /*0540*/  ISETP.NE.AND P0, PT, R0, RZ, PT ;  /* 0x000000ff0000720c */ /* 0x000fe20003f05270 */
[----:B------:R-:W-:Y:S01]  /*0550*/  IMAD R8, R8, R3, RZ ;  /* 0x0000000308087224 */ /* 0x000fe200078e02ff */
[----:B------:R-:W-:-:S03]  /*0560*/  IADD3 R3, PT, PT, R5, 0x2, RZ ;  /* 0x0000000205037810 */ /* 0x000fc60007ffe0ff */
[----:B------:R-:W-:-:S04]  /*0570*/  IMAD R8, R8, R5, RZ ;  /* 0x0000000508087224 */ /* 0x000fc800078e02ff */
[----:B------:R-:W-:Y:S01]  /*0580*/  IMAD R8, R8, R5, R8 ;  /* 0x0000000508087224 */ /* 0x000fe200078e0208 */
[----:B------:R-:W-:-:S03]  /*0590*/  IADD3 R5, PT, PT, R5, 0x4, RZ ;  /* 0x0000000405057810 */ /* 0x000fc60007ffe0ff */
[----:B------:R-:W-:Y:S01]  /*05a0*/  IMAD R3, R3, R8, RZ ;  /* 0x0000000803037224 */ /* 0x000fe200078e02ff */
[----:B------:R-:W-:Y:S06]  /*05b0*/  @P0 BRA `(.L_x_3) ;  /* 0xfffffffc00d80947 */ /* 0x000fec000383ffff */
.L_x_9:
[----:B------:R-:W-:Y:S05]  /*05c0*/  BSYNC.RECONVERGENT B0 ;  /* 0x0000000000007941 */ /* 0x000fea0003800200 */
.L_x_2:
[----:B------:R-:W-:-:S07]  /*05d0*/  VIADD R8, R5, 0xffffffff ;  /* 0xffffffff05087836 */ /* 0x000fce0000000000 */
.L_x_1:
[----:B------:R-:W-:Y:S05]  /*05e0*/  BSYNC.RECONVERGENT B1 ;  /* 0x0000000000017941 */ /* 0x000fea0003800200 */
.L_x_0:
[----:B------:R-:W-:Y:S01]  /*05f0*/  ISETP.NE.AND P0, PT, R4, RZ, PT ;  /* 0x000000ff0400720c */ /* 0x000fe20003f05270 */
[----:B------:R-:W-:Y:S01]  /*0600*/  BSSY.RECONVERGENT B0, `(.L_x_10) ;  /* 0x0000009000007945 */ /* 0x000fe20003800200 */
[----:B------:R-:W-:-:S11]  /*0610*/  MOV R0, 0x0 ;  /* 0x0000000000007802 */ /* 0x000fd60000000f00 */
[----:B------:R-:W-:Y:S05]  /*0620*/  @!P0 BRA `(.L_x_11) ;  /* 0x0000000000188947 */ /* 0x000fea0003800000 */
[----:B------:R-:W-:-:S07]  /*0630*/  IADD3 R4, PT, PT, -R4, RZ, RZ ;  /* 0x000000ff04047210 */ /* 0x000fce0007ffe1ff */
.L_x_12:
[----:B------:R-:W-:Y:S01]  /*0640*/  IADD3 R4, PT, PT, R4, 0x1, RZ ;  /* 0x0000000104047810 */ /* 0x000fe20007ffe0ff */
[----:B------:R-:W-:Y:S02]  /*0650*/  IMAD R3, R3, R8, RZ ;  /* 0x0000000803037224 */ /* 0x000fe400078e02ff */
[----:B------:R-:W-:Y:S01]  /*0660*/  VIADD R8, R8, 0x1 ;  /* 0x0000000108087836 */ /* 0x000fe20000000000 */
[----:B------:R-:W-:-:S13]  /*0670*/  ISETP.NE.AND P0, PT, R4, RZ, PT ;  /* 0x000000ff0400720c */ /* 0x000fda0003f05270 */
[----:B------:R-:W-:Y:S05]  /*0680*/  @P0 BRA `(.L_x_12) ;  /* 0xfffffffc00ec0947 */ /* 0x000fea000383ffff */
.L_x_11:
[----:B------:R-:W-:Y:S05]  /*0690*/  BSYNC.RECONVERGENT B0 ;  /* 0x0000000000007941 */ /* 0x000fea0003800200 */
.L_x_10:
[----:B------:R0:W1:Y:S01]  /*06a0*/  LDC.64 R8, c[0x4][R0] ;  /* 0x0100000000087b82 */ /* 0x0000620000000a00 */
[----:B------:R0:W-:Y:S01]  /*06b0*/  STL.64 [R1], R2 ;  /* 0x0000000201007387 */ /* 0x0001e20000100a00 */
[----:B------:R-:W2:Y:S02]  /*06c0*/  LDCU.64 UR4, c[0x4][0x8] ;  /* 0x01000100ff0477ac */ /* 0x000ea40008000a00 */
[----:B--2---:R-:W-:Y:S02]  /*06d0*/  MOV R4, UR4 ;  /* 0x0000000400047c02 */ /* 0x004fe40008000f00 */
[----:B0-----:R-:W-:-:S07]  /*06e0*/  MOV R5, UR5 ;  /* 0x0000000500057c02 */ /* 0x001fce0008000f00 */
[----:B------:R-:W-:-:S07]  /*06f0*/  LEPC R20, `(.L_x_13) ;  /* 0x000000001014794e */ /* 0x000fce0000000000 */
[----:B-1----:R-:W-:Y:S05]  /*0700*/  CALL.ABS.NOINC R8 ;  /* 0x0000000008007343 */ /* 0x002fea0003c00000 */
.L_x_13:
[----:B------:R-:W-:Y:S05]  /*0710*/  EXIT ;  /* 0x000000000000794d */ /* 0x000fea0003800000 */
.L_x_14:
[----:B------:R-:W-:-:S00]  /*0720*/  BRA `(.L_x_14) ;  /* 0xfffffffc00fc7947 */ /* 0x000fc0000383ffff */
[----:B------:R-:W-:-:S00]  /*0730*/  NOP ;  /* 0x0000000000007918 */ /* 0x000fc00000000000 */
        /* <DEDUP_REMOVED lines=12> */
.L_x_15:


//--------------------- .nv.global.init           --------------------------
	.section	.nv.global.init,"aw",@progbits
.nv.global.init:
	.type		$str,@object
	.size		$str,(.L_0 - $str)
$str:
        /*0000*/ 	.byte	0x25, 0x64, 0x21, 0x3d, 0x25, 0x64, 0x0a, 0x00
.L_0:


//--------------------- .nv.shared.reserved.0     --------------------------
	.section	.nv.shared.reserved.0,"aw",@nobits
	.weak		__nv_reservedSMEM_offset_0_alias
	.size		__nv_reservedSMEM_offset_0_alias, 0, 64
	.other		__nv_reservedSMEM_offset_0_alias,@"STO_CUDA_RESERVED_SHARED STV_DEFAULT"
__nv_reservedSMEM_offset_0_alias:
	.zero		0
	.zero		64


//--------------------- .nv.constant0._Z12simpleKernelv --------------------------
	.section	.nv.constant0._Z12simpleKernelv,"a",@progbits
	.sectionflags	@""
	.align	4
.nv.constant0._Z12simpleKernelv:
	.zero		896


//--------------------- SYMBOLS --------------------------

	.type		.nv.reservedSmem.offset0,@object
	.size		.nv.reservedSmem.offset0,0x4
	.type		vprintf,@function
